//
// Generated by NVIDIA NVVM Compiler
//
// Compiler Build ID: CL-36424714
// Cuda compilation tools, release 13.0, V13.0.88
// Based on NVVM 20.0.0
//

.version 9.0
.target sm_100
.address_size 64

	// .globl	_Z7trspta2PiS_ii
// _ZZ7trspta2PiS_iiE1s has been demoted

.visible .entry _Z7trspta2PiS_ii(
	.param .u64 .ptr .align 1 _Z7trspta2PiS_ii_param_0,
	.param .u64 .ptr .align 1 _Z7trspta2PiS_ii_param_1,
	.param .u32 _Z7trspta2PiS_ii_param_2,
	.param .u32 _Z7trspta2PiS_ii_param_3
)
{
	.reg .pred 	%p<7>;
	.reg .b32 	%r<31>;
	.reg .b64 	%rd<9>;
	// demoted variable
	.shared .align 4 .b8 _ZZ7trspta2PiS_iiE1s[1024];
	ld.param.u64 	%rd1, [_Z7trspta2PiS_ii_param_0];
	ld.param.u64 	%rd2, [_Z7trspta2PiS_ii_param_1];
	ld.param.u32 	%r13, [_Z7trspta2PiS_ii_param_2];
	ld.param.u32 	%r12, [_Z7trspta2PiS_ii_param_3];
	mov.u32 	%r14, %ctaid.x;
	mov.u32 	%r15, %ntid.x;
	mul.lo.s32 	%r1, %r14, %r15;
	mov.u32 	%r16, %ctaid.y;
	mov.u32 	%r17, %ntid.y;
	mul.lo.s32 	%r2, %r16, %r17;
	mov.u32 	%r3, %tid.x;
	add.s32 	%r4, %r1, %r3;
	mov.u32 	%r5, %tid.y;
	add.s32 	%r18, %r2, %r5;
	mad.lo.s32 	%r7, %r5, %r15, %r3;
	mul.lo.s32 	%r8, %r3, %r17;
	setp.ge.s32 	%p1, %r4, %r12;
	setp.ge.s32 	%p2, %r18, %r13;
	or.pred  	%p3, %p1, %p2;
	@%p3 bra 	$L__BB0_2;
	cvta.to.global.u64 	%rd3, %rd1;
	mad.lo.s32 	%r19, %r12, %r18, %r4;
	mul.wide.s32 	%rd4, %r19, 4;
	add.s64 	%rd5, %rd3, %rd4;
	ld.global.u32 	%r20, [%rd5];
	add.s32 	%r21, %r8, %r5;
	shl.b32 	%r22, %r21, 2;
	mov.u32 	%r23, _ZZ7trspta2PiS_iiE1s;
	add.s32 	%r24, %r23, %r22;
	st.shared.u32 	[%r24], %r20;
$L__BB0_2:
	bar.sync 	0;
	add.s32 	%r9, %r1, %r5;
	setp.ge.u32 	%p4, %r9, %r12;
	add.s32 	%r10, %r2, %r3;
	setp.ge.u32 	%p5, %r10, %r13;
	or.pred  	%p6, %p4, %p5;
	@%p6 bra 	$L__BB0_4;
	shl.b32 	%r26, %r7, 2;
	mov.u32 	%r27, _ZZ7trspta2PiS_iiE1s;
	add.s32 	%r28, %r27, %r26;
	ld.shared.u32 	%r29, [%r28];
	mad.lo.s32 	%r30, %r13, %r9, %r10;
	cvta.to.global.u64 	%rd6, %rd2;
	mul.wide.u32 	%rd7, %r30, 4;
	add.s64 	%rd8, %rd6, %rd7;
	st.global.u32 	[%rd8], %r29;
$L__BB0_4:
	ret;

}


// ===== COMPILED SASS (sm_100) =====

	.target	sm_100

	.elftype	@"ET_EXEC"


//--------------------- .note.nv.tkinfo           --------------------------
	.section	.note.nv.tkinfo,"",@"SHT_NOTE"
	.sectionflags	@"SHF_NOTE_NV_TKINFO"
	.tkinfo
        /*0018*/ 	.word	0x00000002
        /*0030*/ 	.string	""
        /*0030*/ 	.string	"ptxas"
        /*0030*/ 	.string	"Cuda compilation tools, release 13.0, V13.0.88"
        /*0030*/ 	.string	"Build cuda_13.0.r13.0/compiler.36424714_0"
        /*0030*/ 	.string	"-arch sm_100 -m 64 "



//--------------------- .note.nv.cuinfo           --------------------------
	.section	.note.nv.cuinfo,"",@"SHT_NOTE"
	.sectionflags	@"SHF_NOTE_NV_CUINFO"
        /*0018*/ 	.short	0x0002
        /*001a*/ 	.short	0x0064
        /*001c*/ 	.short	0x0082
	.zero		2


//--------------------- .nv.info                  --------------------------
	.section	.nv.info,"",@"SHT_CUDA_INFO"
	.align	4


	//----- nvinfo : EIATTR_REGCOUNT
	.align		4
        /*0000*/ 	.byte	0x04, 0x2f
        /*0002*/ 	.short	(.L_1 - .L_0)
	.align		4
.L_0:
        /*0004*/ 	.word	index@(_Z7trspta2PiS_ii)
        /*0008*/ 	.word	0x0000000c


	//----- nvinfo : EIATTR_FRAME_SIZE
	.align		4
.L_1:
        /*000c*/ 	.byte	0x04, 0x11
        /*000e*/ 	.short	(.L_3 - .L_2)
	.align		4
.L_2:
        /*0010*/ 	.word	index@(_Z7trspta2PiS_ii)
        /*0014*/ 	.word	0x00000000


	//----- nvinfo : EIATTR_MIN_STACK_SIZE
	.align		4
.L_3:
        /*0018*/ 	.byte	0x04, 0x12
        /*001a*/ 	.short	(.L_5 - .L_4)
	.align		4
.L_4:
        /*001c*/ 	.word	index@(_Z7trspta2PiS_ii)
        /*0020*/ 	.word	0x00000000
.L_5:


//--------------------- .nv.compat                --------------------------
	.section	.nv.compat,"",@"SHT_CUDA_COMPAT_INFO"
	.align	4
        /*0000*/ 	.byte	0x02, 0x09, 0x00, 0x00, 0x02, 0x02, 0x01, 0x00, 0x02, 0x05, 0x05, 0x00, 0x03, 0x07, 0x01, 0x01
        /*0010*/ 	.byte	0x02, 0x03, 0x00, 0x00, 0x02, 0x06, 0x01, 0x00, 0x04, 0x0b, 0x08, 0x00, 0x09, 0x00, 0x00, 0x00
        /*0020*/ 	.byte	0x00, 0x00, 0x00, 0x00


//--------------------- .nv.info._Z7trspta2PiS_ii --------------------------
	.section	.nv.info._Z7trspta2PiS_ii,"",@"SHT_CUDA_INFO"
	.sectionflags	@""
	.align	4


	//----- nvinfo : EIATTR_CUDA_API_VERSION
	.align		4
        /*0000*/ 	.byte	0x04, 0x37
        /*0002*/ 	.short	(.L_7 - .L_6)
.L_6:
        /*0004*/ 	.word	0x00000082


	//----- nvinfo : EIATTR_KPARAM_INFO
	.align		4
.L_7:
        /*0008*/ 	.byte	0x04, 0x17
        /*000a*/ 	.short	(.L_9 - .L_8)
.L_8:
        /*000c*/ 	.word	0x00000000
        /*0010*/ 	.short	0x0003
        /*0012*/ 	.short	0x0014
        /*0014*/ 	.byte	0x00, 0xf0, 0x11, 0x00


	//----- nvinfo : EIATTR_KPARAM_INFO
	.align		4
.L_9:
        /*0018*/ 	.byte	0x04, 0x17
        /*001a*/ 	.short	(.L_11 - .L_10)
.L_10:
        /*001c*/ 	.word	0x00000000
        /*0020*/ 	.short	0x0002
        /*0022*/ 	.short	0x0010
        /*0024*/ 	.byte	0x00, 0xf0, 0x11, 0x00


	//----- nvinfo : EIATTR_KPARAM_INFO
	.align		4
.L_11:
        /*0028*/ 	.byte	0x04, 0x17
        /*002a*/ 	.short	(.L_13 - .L_12)
.L_12:
        /*002c*/ 	.word	0x00000000
        /*0030*/ 	.short	0x0001
        /*0032*/ 	.short	0x0008
        /*0034*/ 	.byte	0x00, 0xf5, 0x21, 0x00


	//----- nvinfo : EIATTR_KPARAM_INFO
	.align		4
.L_13:
        /*0038*/ 	.byte	0x04, 0x17
        /*003a*/ 	.short	(.L_15 - .L_14)
.L_14:
        /*003c*/ 	.word	0x00000000
        /*0040*/ 	.short	0x0000
        /*0042*/ 	.short	0x0000
        /*0044*/ 	.byte	0x00, 0xf5, 0x21, 0x00


	//----- nvinfo : EIATTR_SPARSE_MMA_MASK
	.align		4
.L_15:
        /*0048*/ 	.byte	0x03, 0x50
        /*004a*/ 	.short	0x0000


	//----- nvinfo : EIATTR_MAXREG_COUNT
	.align		4
        /*004c*/ 	.byte	0x03, 0x1b
        /*004e*/ 	.short	0x00ff


	//----- nvinfo : EIATTR_NUM_BARRIERS
	.align		4
        /*0050*/ 	.byte	0x02, 0x4c
        /*0052*/ 	.byte	0x01
	.zero		1


	//----- nvinfo : EIATTR_MERCURY_ISA_VERSION
	.align		4
        /*0054*/ 	.byte	0x03, 0x5f
        /*0056*/ 	.short	0x0101


	//----- nvinfo : EIATTR_VRC_CTA_INIT_COUNT
	.align		4
        /*0058*/ 	.byte	0x02, 0x4a
	.zero		1
	.zero		1


	//----- nvinfo : EIATTR_EXIT_INSTR_OFFSETS
	.align		4
        /*005c*/ 	.byte	0x04, 0x1c
        /*005e*/ 	.short	(.L_17 - .L_16)


	//   ....[0]....
.L_16:
        /*0060*/ 	.word	0x00000200


	//   ....[1]....
        /*0064*/ 	.word	0x000002a0


	//----- nvinfo : EIATTR_CBANK_PARAM_SIZE
	.align		4
.L_17:
        /*0068*/ 	.byte	0x03, 0x19
        /*006a*/ 	.short	0x0018


	//----- nvinfo : EIATTR_PARAM_CBANK
	.align		4
        /*006c*/ 	.byte	0x04, 0x0a
        /*006e*/ 	.short	(.L_19 - .L_18)
	.align		4
.L_18:
        /*0070*/ 	.word	index@(.nv.constant0._Z7trspta2PiS_ii)
        /*0074*/ 	.short	0x0380
        /*0076*/ 	.short	0x0018


	//----- nvinfo : EIATTR_SW_WAR
	.align		4
.L_19:
        /*0078*/ 	.byte	0x04, 0x36
        /*007a*/ 	.short	(.L_21 - .L_20)
.L_20:
        /*007c*/ 	.word	0x00000008
.L_21:


//--------------------- .nv.callgraph             --------------------------
	.section	.nv.callgraph,"",@"SHT_CUDA_CALLGRAPH"
	.align	4
	.sectionentsize	8
	.align		4
        /*0000*/ 	.word	0x00000000
	.align		4
        /*0004*/ 	.word	0xffffffff
	.align		4
        /*0008*/ 	.word	0x00000000
	.align		4
        /*000c*/ 	.word	0xfffffffe
	.align		4
        /*0010*/ 	.word	0x00000000
	.align		4
        /*0014*/ 	.word	0xfffffffd
	.align		4
        /*0018*/ 	.word	0x00000000
	.align		4
        /*001c*/ 	.word	0xfffffffc


//--------------------- .text._Z7trspta2PiS_ii    --------------------------
	.section	.text._Z7trspta2PiS_ii,"ax",@progbits
	.align	128
        .global         _Z7trspta2PiS_ii
        .type           _Z7trspta2PiS_ii,@function
        .size           _Z7trspta2PiS_ii,(.L_x_1 - _Z7trspta2PiS_ii)
        .other          _Z7trspta2PiS_ii,@"STO_CUDA_ENTRY STV_DEFAULT"
_Z7trspta2PiS_ii:
.text._Z7trspta2PiS_ii:
[----:B------:R-:W-:Y:S01]  /*0000*/  LDC R1, c[0x0][0x37c] ;  /* 0x0000df00ff017b82 */ /* 0x000fe20000000800 */
[----:B------:R-:W0:Y:S07]  /*0010*/  S2R R9, SR_TID.Y ;  /* 0x0000000000097919 */ /* 0x000e2e0000002200 */
[----:B------:R-:W1:Y:S01]  /*0020*/  S2UR UR5, SR_CTAID.Y ;  /* 0x00000000000579c3 */ /* 0x000e620000002600 */
[----:B------:R-:W2:Y:S01]  /*0030*/  LDCU UR8, c[0x0][0x360] ;  /* 0x00006c00ff0877ac */ /* 0x000ea20008000800 */
[----:B------:R-:W3:Y:S01]  /*0040*/  S2R R8, SR_TID.X ;  /* 0x0000000000087919 */ /* 0x000ee20000002100 */
[----:B------:R-:W1:Y:S05]  /*0050*/  LDCU UR9, c[0x0][0x364] ;  /* 0x00006c80ff0977ac */ /* 0x000e6a0008000800 */
[----:B------:R-:W2:Y:S01]  /*0060*/  S2UR UR4, SR_CTAID.X ;  /* 0x00000000000479c3 */ /* 0x000ea20000002500 */
[----:B------:R-:W4:Y:S01]  /*0070*/  LDCU.64 UR10, c[0x0][0x390] ;  /* 0x00007200ff0a77ac */ /* 0x000f220008000a00 */
[----:B------:R-:W5:Y:S01]  /*0080*/  LDCU.64 UR6, c[0x0][0x358] ;  /* 0x00006b00ff0677ac */ /* 0x000f620008000a00 */
[----:B-1----:R-:W-:-:S06]  /*0090*/  UIMAD UR5, UR5, UR9, URZ ;  /* 0x00000009050572a4 */ /* 0x002fcc000f8e02ff */
[----:B0-----:R-:W-:Y:S01]  /*00a0*/  VIADD R5, R9, UR5 ;  /* 0x0000000509057c36 */ /* 0x001fe20008000000 */
[----:B--2---:R-:W-:-:S04]  /*00b0*/  UIMAD UR4, UR4, UR8, URZ ;  /* 0x00000008040472a4 */ /* 0x004fc8000f8e02ff */
[----:B----4-:R-:W-:Y:S02]  /*00c0*/  ISETP.GE.AND P0, PT, R5, UR10, PT ;  /* 0x0000000a05007c0c */ /* 0x010fe4000bf06270 */
[----:B---3--:R-:W-:-:S05]  /*00d0*/  VIADD R0, R8, UR4 ;  /* 0x0000000408007c36 */ /* 0x008fca0008000000 */
[----:B------:R-:W-:-:S13]  /*00e0*/  ISETP.GE.OR P0, PT, R0, UR11, P0 ;  /* 0x0000000b00007c0c */ /* 0x000fda0008706670 */
[----:B------:R-:W0:Y:S01]  /*00f0*/  @!P0 LDC.64 R2, c[0x0][0x380] ;  /* 0x0000e000ff028b82 */ /* 0x000e220000000a00 */
[----:B------:R-:W-:-:S04]  /*0100*/  @!P0 IMAD R5, R5, UR11, R0 ;  /* 0x0000000b05058c24 */ /* 0x000fc8000f8e0200 */
[----:B0-----:R-:W-:-:S06]  /*0110*/  @!P0 IMAD.WIDE R2, R5, 0x4, R2 ;  /* 0x0000000405028825 */ /* 0x001fcc00078e0202 */
[----:B-----5:R-:W2:Y:S01]  /*0120*/  @!P0 LDG.E R2, desc[UR6][R2.64] ;  /* 0x0000000602028981 */ /* 0x020ea2000c1e1900 */
[C---:B------:R-:W-:Y:S01]  /*0130*/  IMAD R0, R8.reuse, UR9, RZ ;  /* 0x0000000908007c24 */ /* 0x040fe2000f8e02ff */
[----:B------:R-:W-:Y:S01]  /*0140*/  @!P0 MOV R4, 0x400 ;  /* 0x0000040000048802 */ /* 0x000fe20000000f00 */
[----:B------:R-:W-:Y:S01]  /*0150*/  VIADD R6, R9, UR4 ;  /* 0x0000000409067c36 */ /* 0x000fe20008000000 */
[----:B------:R-:W0:Y:S01]  /*0160*/  @!P0 S2R R5, SR_CgaCtaId ;  /* 0x0000000000058919 */ /* 0x000e220000008800 */
[----:B------:R-:W-:Y:S02]  /*0170*/  IADD3 R7, PT, PT, R8, UR5, RZ ;  /* 0x0000000508077c10 */ /* 0x000fe4000fffe0ff */
[----:B------:R-:W-:Y:S02]  /*0180*/  @!P0 IADD3 R0, PT, PT, R0, R9, RZ ;  /* 0x0000000900008210 */ /* 0x000fe40007ffe0ff */
[----:B------:R-:W-:-:S04]  /*0190*/  ISETP.GE.U32.AND P1, PT, R7, UR10, PT ;  /* 0x0000000a07007c0c */ /* 0x000fc8000bf26070 */
[----:B------:R-:W-:Y:S02]  /*01a0*/  ISETP.GE.U32.OR P1, PT, R6, UR11, P1 ;  /* 0x0000000b06007c0c */ /* 0x000fe40008f26470 */
[----:B0-----:R-:W-:-:S04]  /*01b0*/  @!P0 LEA R5, R5, R4, 0x18 ;  /* 0x0000000405058211 */ /* 0x001fc800078ec0ff */
[----:B------:R-:W-:Y:S01]  /*01c0*/  @!P0 LEA R5, R0, R5, 0x2 ;  /* 0x0000000500058211 */ /* 0x000fe200078e10ff */
[----:B------:R-:W-:-:S04]  /*01d0*/  IMAD R0, R9, UR8, R8 ;  /* 0x0000000809007c24 */ /* 0x000fc8000f8e0208 */
[----:B--2---:R0:W-:Y:S01]  /*01e0*/  @!P0 STS [R5], R2 ;  /* 0x0000000205008388 */ /* 0x0041e20000000800 */
[----:B------:R-:W-:Y:S06]  /*01f0*/  BAR.SYNC.DEFER_BLOCKING 0x0 ;  /* 0x0000000000007b1d */ /* 0x000fec0000010000 */
[----:B------:R-:W-:Y:S05]  /*0200*/  @P1 EXIT ;  /* 0x000000000000194d */ /* 0x000fea0003800000 */
[----:B------:R-:W1:Y:S01]  /*0210*/  S2UR UR5, SR_CgaCtaId ;  /* 0x00000000000579c3 */ /* 0x000e620000008800 */
[----:B------:R-:W-:Y:S01]  /*0220*/  UMOV UR4, 0x400 ;  /* 0x0000040000047882 */ /* 0x000fe20000000000 */
[----:B------:R-:W-:-:S06]  /*0230*/  IMAD R7, R6, UR10, R7 ;  /* 0x0000000a06077c24 */ /* 0x000fcc000f8e0207 */
[----:B0-----:R-:W0:Y:S01]  /*0240*/  LDC.64 R2, c[0x0][0x388] ;  /* 0x0000e200ff027b82 */ /* 0x001e220000000a00 */
[----:B-1----:R-:W-:-:S06]  /*0250*/  ULEA UR4, UR5, UR4, 0x18 ;  /* 0x0000000405047291 */ /* 0x002fcc000f8ec0ff */
[----:B------:R-:W-:Y:S01]  /*0260*/  LEA R0, R0, UR4, 0x2 ;  /* 0x0000000400007c11 */ /* 0x000fe2000f8e10ff */
[----:B0-----:R-:W-:-:S04]  /*0270*/  IMAD.WIDE.U32 R2, R7, 0x4, R2 ;  /* 0x0000000407027825 */ /* 0x001fc800078e0002 */
[----:B------:R-:W0:Y:S04]  /*0280*/  LDS R5, [R0] ;  /* 0x0000000000057984 */ /* 0x000e280000000800 */
[----:B0-----:R-:W-:Y:S01]  /*0290*/  STG.E desc[UR6][R2.64], R5 ;  /* 0x0000000502007986 */ /* 0x001fe2000c101906 */
[----:B------:R-:W-:Y:S05]  /*02a0*/  EXIT ;  /* 0x000000000000794d */ /* 0x000fea0003800000 */
.L_x_0:
[----:B------:R-:W-:-:S00]  /*02b0*/  BRA `(.L_x_0) ;  /* 0xfffffffc00fc7947 */ /* 0x000fc0000383ffff */
[----:B------:R-:W-:-:S00]  /*02c0*/  NOP ;  /* 0x0000000000007918 */ /* 0x000fc00000000000 */
        /* <DEDUP_REMOVED lines=11> */
.L_x_1:


//--------------------- .nv.shared._Z7trspta2PiS_ii --------------------------
	.section	.nv.shared._Z7trspta2PiS_ii,"aw",@nobits
	.sectionflags	@""
	.align	4
.nv.shared._Z7trspta2PiS_ii:
	.zero		2048


//--------------------- .nv.shared.reserved.0     --------------------------
	.section	.nv.shared.reserved.0,"aw",@nobits
	.weak		__nv_reservedSMEM_offset_0_alias
	.size		__nv_reservedSMEM_offset_0_alias, 0, 64
	.other		__nv_reservedSMEM_offset_0_alias,@"STO_CUDA_RESERVED_SHARED STV_DEFAULT"
__nv_reservedSMEM_offset_0_alias:
	.zero		0
	.zero		64


//--------------------- .nv.constant0._Z7trspta2PiS_ii --------------------------
	.section	.nv.constant0._Z7trspta2PiS_ii,"a",@progbits
	.sectionflags	@""
	.align	4
.nv.constant0._Z7trspta2PiS_ii:
	.zero		920


//--------------------- SYMBOLS --------------------------

	.type		.nv.reservedSmem.offset0,@object
	.size		.nv.reservedSmem.offset0,0x4
	.type		.nv.reservedSmem.cap,@object
	.size		.nv.reservedSmem.cap,0x4
